	.headerflags	@"EF_CUDA_TEXMODE_UNIFIED EF_CUDA_64BIT_ADDRESS EF_CUDA_ACCELERATORS EF_CUDA_SM90 EF_CUDA_VIRTUAL_SM(EF_CUDA_SM90)"
	.elftype	@"ET_EXEC"


//--------------------- .nv.info                  --------------------------
	.section	.nv.info,"",@"SHT_CUDA_INFO"
	.align	4


	//----- nvinfo : EIATTR_REGCOUNT
	.align		4
        /*0000*/ 	.byte	0x04, 0x2f
        /*0002*/ 	.short	(.L_1 - .L_0)
	.align		4
.L_0:
        /*0004*/ 	.word	index@(triton_poi_fused_convolution_5)
        /*0008*/ 	.word	0x0000001a


	//----- nvinfo : EIATTR_MIN_STACK_SIZE
	.align		4
.L_1:
        /*000c*/ 	.byte	0x04, 0x12
        /*000e*/ 	.short	(.L_3 - .L_2)
	.align		4
.L_2:
        /*0010*/ 	.word	index@(triton_poi_fused_convolution_5)
        /*0014*/ 	.word	0x00000000


	//----- nvinfo : EIATTR_FRAME_SIZE
	.align		4
.L_3:
        /*0018*/ 	.byte	0x04, 0x11
        /*001a*/ 	.short	(.L_5 - .L_4)
	.align		4
.L_4:
        /*001c*/ 	.word	index@(triton_poi_fused_convolution_5)
        /*0020*/ 	.word	0x00000000


	//----- nvinfo : EIATTR_MIN_STACK_SIZE
	.align		4
.L_5:
        /*0024*/ 	.byte	0x04, 0x12
        /*0026*/ 	.short	(.L_7 - .L_6)
	.align		4
.L_6:
        /*0028*/ 	.word	index@(triton_poi_fused_convolution_5)
        /*002c*/ 	.word	0x00000000
.L_7:


//--------------------- .nv.info.triton_poi_fused_convolution_5 --------------------------
	.section	.nv.info.triton_poi_fused_convolution_5,"",@"SHT_CUDA_INFO"
	.sectionflags	@""
	.align	4


	//----- nvinfo : EIATTR_CUDA_API_VERSION
	.align		4
        /*0000*/ 	.byte	0x04, 0x37
        /*0002*/ 	.short	(.L_9 - .L_8)
.L_8:
        /*0004*/ 	.word	0x0000007c


	//----- nvinfo : EIATTR_KPARAM_INFO
	.align		4
.L_9:
        /*0008*/ 	.byte	0x04, 0x17
        /*000a*/ 	.short	(.L_11 - .L_10)
.L_10:
        /*000c*/ 	.word	0x00000000
        /*0010*/ 	.short	0x0002
        /*0012*/ 	.short	0x0010
        /*0014*/ 	.byte	0x00, 0xf0, 0x11, 0x00


	//----- nvinfo : EIATTR_KPARAM_INFO
	.align		4
.L_11:
        /*0018*/ 	.byte	0x04, 0x17
        /*001a*/ 	.short	(.L_13 - .L_12)
.L_12:
        /*001c*/ 	.word	0x00000000
        /*0020*/ 	.short	0x0001
        /*0022*/ 	.short	0x0008
        /*0024*/ 	.byte	0x00, 0xf4, 0x21, 0x00


	//----- nvinfo : EIATTR_KPARAM_INFO
	.align		4
.L_13:
        /*0028*/ 	.byte	0x04, 0x17
        /*002a*/ 	.short	(.L_15 - .L_14)
.L_14:
        /*002c*/ 	.word	0x00000000
        /*0030*/ 	.short	0x0000
        /*0032*/ 	.short	0x0000
        /*0034*/ 	.byte	0x00, 0xf4, 0x21, 0x00


	//----- nvinfo : EIATTR_SPARSE_MMA_MASK
	.align		4
.L_15:
        /*0038*/ 	.byte	0x03, 0x50
        /*003a*/ 	.short	0x0000


	//----- nvinfo : EIATTR_MAXREG_COUNT
	.align		4
        /*003c*/ 	.byte	0x03, 0x1b
        /*003e*/ 	.short	0x00ff


	//----- nvinfo : EIATTR_EXIT_INSTR_OFFSETS
	.align		4
        /*0040*/ 	.byte	0x04, 0x1c
        /*0042*/ 	.short	(.L_17 - .L_16)


	//   ....[0]....
.L_16:
        /*0044*/ 	.word	0x00000230


	//----- nvinfo : EIATTR_REQNTID
	.align		4
.L_17:
        /*0048*/ 	.byte	0x04, 0x10
        /*004a*/ 	.short	(.L_19 - .L_18)
.L_18:
        /*004c*/ 	.word	0x00000080
        /*0050*/ 	.word	0x00000001
        /*0054*/ 	.word	0x00000001


	//----- nvinfo : EIATTR_CBANK_PARAM_SIZE
	.align		4
.L_19:
        /*0058*/ 	.byte	0x03, 0x19
        /*005a*/ 	.short	0x0014


	//----- nvinfo : EIATTR_PARAM_CBANK
	.align		4
        /*005c*/ 	.byte	0x04, 0x0a
        /*005e*/ 	.short	(.L_21 - .L_20)
	.align		4
.L_20:
        /*0060*/ 	.word	index@(.nv.constant0.triton_poi_fused_convolution_5)
        /*0064*/ 	.short	0x0210
        /*0066*/ 	.short	0x0014


	//----- nvinfo : EIATTR_SW_WAR
	.align		4
.L_21:
        /*0068*/ 	.byte	0x04, 0x36
        /*006a*/ 	.short	(.L_23 - .L_22)
.L_22:
        /*006c*/ 	.word	0x00000008
.L_23:


//--------------------- .nv.callgraph             --------------------------
	.section	.nv.callgraph,"",@"SHT_CUDA_CALLGRAPH"
	.align	4
	.sectionentsize	8
	.align		4
        /*0000*/ 	.word	0x00000000
	.align		4
        /*0004*/ 	.word	0xffffffff
	.align		4
        /*0008*/ 	.word	0x00000000
	.align		4
        /*000c*/ 	.word	0xfffffffe
	.align		4
        /*0010*/ 	.word	0x00000000
	.align		4
        /*0014*/ 	.word	0xfffffffd
	.align		4
        /*0018*/ 	.word	0x00000000
	.align		4
        /*001c*/ 	.word	0xfffffffc


//--------------------- .text.triton_poi_fused_convolution_5 --------------------------
	.section	.text.triton_poi_fused_convolution_5,"ax",@progbits
	.align	128
        .global         triton_poi_fused_convolution_5
        .type           triton_poi_fused_convolution_5,@function
        .size           triton_poi_fused_convolution_5,(.L_x_1 - triton_poi_fused_convolution_5)
        .other          triton_poi_fused_convolution_5,@"STO_CUDA_ENTRY STV_DEFAULT"
triton_poi_fused_convolution_5:
.text.triton_poi_fused_convolution_5:
[----:B------:R-:W-:Y:S01]  /*0000*/  LDC R1, c[0x0][0x28] ;  /* 0x00000a00ff017b82 */ /* 0x000fe20000000800 */
[----:B------:R-:W1:Y:S07]  /*0010*/  S2R R0, SR_TID.X ;  /* 0x0000000000007919 */ /* 0x000e6e0000002100 */
[----:B------:R-:W2:Y:S01]  /*0020*/  LDC.64 R2, c[0x0][0x218] ;  /* 0x00008600ff027b82 */ /* 0x000ea20000000a00 */
[----:B------:R-:W-:Y:S01]  /*0030*/  ULDC.64 UR4, c[0x0][0x208] ;  /* 0x0000820000047ab9 */ /* 0x000fe20000000a00 */
[----:B------:R-:W3:Y:S06]  /*0040*/  S2R R5, SR_CTAID.X ;  /* 0x0000000000057919 */ /* 0x000eec0000002500 */
[----:B------:R-:W4:Y:S01]  /*0050*/  LDC.64 R8, c[0x0][0x210] ;  /* 0x00008400ff087b82 */ /* 0x000f220000000a00 */
[----:B-1----:R-:W-:-:S04]  /*0060*/  SHF.L.U32 R0, R0, 0x2, RZ ;  /* 0x0000000200007819 */ /* 0x002fc800000006ff */
[----:B------:R-:W-:-:S04]  /*0070*/  LOP3.LUT R0, R0, 0x1fc, RZ, 0xc0, !PT ;  /* 0x000001fc00007812 */ /* 0x000fc800078ec0ff */
[----:B---3--:R-:W-:-:S04]  /*0080*/  LEA R5, R5, R0, 0xa ;  /* 0x0000000005057211 */ /* 0x008fc800078e50ff */
[----:B------:R-:W-:Y:S01]  /*0090*/  IADD3 R0, R5, 0x200, RZ ;  /* 0x0000020005007810 */ /* 0x000fe20007ffe0ff */
[----:B------:R-:W-:-:S04]  /*00a0*/  IMAD.HI R4, R5, 0x2aaaaaab, RZ ;  /* 0x2aaaaaab05047827 */ /* 0x000fc800078e02ff */
[----:B------:R-:W-:Y:S01]  /*00b0*/  IMAD.HI R6, R0, 0x2aaaaaab, RZ ;  /* 0x2aaaaaab00067827 */ /* 0x000fe200078e02ff */
[----:B------:R-:W-:-:S03]  /*00c0*/  SHF.R.U32.HI R7, RZ, 0x1f, R4 ;  /* 0x0000001fff077819 */ /* 0x000fc60000011604 */
[----:B----4-:R-:W-:Y:S01]  /*00d0*/  IMAD.WIDE R8, R5, 0x4, R8 ;  /* 0x0000000405087825 */ /* 0x010fe200078e0208 */
[----:B------:R-:W-:Y:S02]  /*00e0*/  SHF.R.U32.HI R11, RZ, 0x1f, R6 ;  /* 0x0000001fff0b7819 */ /* 0x000fe40000011606 */
[----:B------:R-:W-:Y:S02]  /*00f0*/  LEA.HI R4, R4, R7, RZ, 0x1b ;  /* 0x0000000704047211 */ /* 0x000fe400078fd8ff */
[----:B------:R-:W-:-:S03]  /*0100*/  LEA.HI R7, R6, R11, RZ, 0x1b ;  /* 0x0000000b06077211 */ /* 0x000fc600078fd8ff */
[----:B------:R-:W-:Y:S02]  /*0110*/  IMAD R11, R4, -0xc0, R5 ;  /* 0xffffff40040b7824 */ /* 0x000fe400078e0205 */
[----:B------:R-:W-:Y:S02]  /*0120*/  IMAD R13, R7, -0xc0, R0 ;  /* 0xffffff40070d7824 */ /* 0x000fe400078e0200 */
[--C-:B--2---:R-:W-:Y:S01]  /*0130*/  IMAD.WIDE R10, R11, 0x4, R2.reuse ;  /* 0x000000040b0a7825 */ /* 0x104fe200078e0202 */
[----:B------:R-:W2:Y:S03]  /*0140*/  LDG.E.128 R4, desc[UR4][R8.64] ;  /* 0x0000000408047981 */ /* 0x000ea6000c1e1d00 */
[----:B------:R-:W-:Y:S01]  /*0150*/  IMAD.WIDE R2, R13, 0x4, R2 ;  /* 0x000000040d027825 */ /* 0x000fe200078e0202 */
[----:B------:R-:W2:Y:S04]  /*0160*/  LDG.E.EL.128 R16, desc[UR4][R10.64] ;  /* 0x000000040a107981 */ /* 0x000ea8000c2e1d00 */
[----:B------:R-:W3:Y:S04]  /*0170*/  LDG.E.128 R12, desc[UR4][R8.64+0x800] ;  /* 0x00080004080c7981 */ /* 0x000ee8000c1e1d00 */
[----:B------:R-:W3:Y:S01]  /*0180*/  LDG.E.EL.128 R20, desc[UR4][R2.64] ;  /* 0x0000000402147981 */ /* 0x000ee2000c2e1d00 */
[----:B--2---:R-:W-:Y:S01]  /*0190*/  FADD R4, R4, R16 ;  /* 0x0000001004047221 */ /* 0x004fe20000000000 */
[----:B------:R-:W-:Y:S01]  /*01a0*/  FADD R5, R5, R17 ;  /* 0x0000001105057221 */ /* 0x000fe20000000000 */
[----:B------:R-:W-:Y:S01]  /*01b0*/  FADD R6, R6, R18 ;  /* 0x0000001206067221 */ /* 0x000fe20000000000 */
[----:B------:R-:W-:Y:S01]  /*01c0*/  FADD R7, R7, R19 ;  /* 0x0000001307077221 */ /* 0x000fe20000000000 */
[----:B---3--:R-:W-:Y:S01]  /*01d0*/  FADD R12, R12, R20 ;  /* 0x000000140c0c7221 */ /* 0x008fe20000000000 */
[----:B------:R-:W-:Y:S01]  /*01e0*/  FADD R13, R13, R21 ;  /* 0x000000150d0d7221 */ /* 0x000fe20000000000 */
[----:B------:R-:W-:Y:S01]  /*01f0*/  FADD R14, R14, R22 ;  /* 0x000000160e0e7221 */ /* 0x000fe20000000000 */
[----:B------:R-:W-:Y:S01]  /*0200*/  FADD R15, R15, R23 ;  /* 0x000000170f0f7221 */ /* 0x000fe20000000000 */
[----:B------:R-:W-:Y:S04]  /*0210*/  STG.E.128 desc[UR4][R8.64], R4 ;  /* 0x0000000408007986 */ /* 0x000fe8000c101d04 */
[----:B------:R-:W-:Y:S01]  /*0220*/  STG.E.128 desc[UR4][R8.64+0x800], R12 ;  /* 0x0008000c08007986 */ /* 0x000fe2000c101d04 */
[----:B------:R-:W-:Y:S05]  /*0230*/  EXIT ;  /* 0x000000000000794d */ /* 0x000fea0003800000 */
.L_x_0:
[----:B------:R-:W-:-:S00]  /*0240*/  BRA `(.L_x_0) ;  /* 0xfffffffc00fc7947 */ /* 0x000fc0000383ffff */
[----:B------:R-:W-:-:S00]  /*0250*/  NOP ;  /* 0x0000000000007918 */ /* 0x000fc00000000000 */
        /* <DEDUP_REMOVED lines=10> */
.L_x_1:


//--------------------- .nv.constant0.triton_poi_fused_convolution_5 --------------------------
	.section	.nv.constant0.triton_poi_fused_convolution_5,"a",@progbits
	.sectionflags	@""
	.align	4
.nv.constant0.triton_poi_fused_convolution_5:
	.zero		548
